	.headerflags	@"EF_CUDA_TEXMODE_UNIFIED EF_CUDA_64BIT_ADDRESS EF_CUDA_ACCELERATORS EF_CUDA_SM90 EF_CUDA_VIRTUAL_SM(EF_CUDA_SM90)"
	.elftype	@"ET_EXEC"


//--------------------- .nv.info                  --------------------------
	.section	.nv.info,"",@"SHT_CUDA_INFO"
	.align	4


	//----- nvinfo : EIATTR_REGCOUNT
	.align		4
        /*0000*/ 	.byte	0x04, 0x2f
        /*0002*/ 	.short	(.L_1 - .L_0)
	.align		4
.L_0:
        /*0004*/ 	.word	index@(triton_poi_fused_repeat_5)
        /*0008*/ 	.word	0x0000000c


	//----- nvinfo : EIATTR_MIN_STACK_SIZE
	.align		4
.L_1:
        /*000c*/ 	.byte	0x04, 0x12
        /*000e*/ 	.short	(.L_3 - .L_2)
	.align		4
.L_2:
        /*0010*/ 	.word	index@(triton_poi_fused_repeat_5)
        /*0014*/ 	.word	0x00000000


	//----- nvinfo : EIATTR_FRAME_SIZE
	.align		4
.L_3:
        /*0018*/ 	.byte	0x04, 0x11
        /*001a*/ 	.short	(.L_5 - .L_4)
	.align		4
.L_4:
        /*001c*/ 	.word	index@(triton_poi_fused_repeat_5)
        /*0020*/ 	.word	0x00000000


	//----- nvinfo : EIATTR_MIN_STACK_SIZE
	.align		4
.L_5:
        /*0024*/ 	.byte	0x04, 0x12
        /*0026*/ 	.short	(.L_7 - .L_6)
	.align		4
.L_6:
        /*0028*/ 	.word	index@(triton_poi_fused_repeat_5)
        /*002c*/ 	.word	0x00000000
.L_7:


//--------------------- .nv.info.triton_poi_fused_repeat_5 --------------------------
	.section	.nv.info.triton_poi_fused_repeat_5,"",@"SHT_CUDA_INFO"
	.sectionflags	@""
	.align	4


	//----- nvinfo : EIATTR_CUDA_API_VERSION
	.align		4
        /*0000*/ 	.byte	0x04, 0x37
        /*0002*/ 	.short	(.L_9 - .L_8)
.L_8:
        /*0004*/ 	.word	0x0000007c


	//----- nvinfo : EIATTR_KPARAM_INFO
	.align		4
.L_9:
        /*0008*/ 	.byte	0x04, 0x17
        /*000a*/ 	.short	(.L_11 - .L_10)
.L_10:
        /*000c*/ 	.word	0x00000000
        /*0010*/ 	.short	0x0002
        /*0012*/ 	.short	0x0010
        /*0014*/ 	.byte	0x00, 0xf0, 0x11, 0x00


	//----- nvinfo : EIATTR_KPARAM_INFO
	.align		4
.L_11:
        /*0018*/ 	.byte	0x04, 0x17
        /*001a*/ 	.short	(.L_13 - .L_12)
.L_12:
        /*001c*/ 	.word	0x00000000
        /*0020*/ 	.short	0x0001
        /*0022*/ 	.short	0x0008
        /*0024*/ 	.byte	0x00, 0xf4, 0x21, 0x00


	//----- nvinfo : EIATTR_KPARAM_INFO
	.align		4
.L_13:
        /*0028*/ 	.byte	0x04, 0x17
        /*002a*/ 	.short	(.L_15 - .L_14)
.L_14:
        /*002c*/ 	.word	0x00000000
        /*0030*/ 	.short	0x0000
        /*0032*/ 	.short	0x0000
        /*0034*/ 	.byte	0x00, 0xf4, 0x21, 0x00


	//----- nvinfo : EIATTR_SPARSE_MMA_MASK
	.align		4
.L_15:
        /*0038*/ 	.byte	0x03, 0x50
        /*003a*/ 	.short	0x0000


	//----- nvinfo : EIATTR_MAXREG_COUNT
	.align		4
        /*003c*/ 	.byte	0x03, 0x1b
        /*003e*/ 	.short	0x00ff


	//----- nvinfo : EIATTR_EXIT_INSTR_OFFSETS
	.align		4
        /*0040*/ 	.byte	0x04, 0x1c
        /*0042*/ 	.short	(.L_17 - .L_16)


	//   ....[0]....
.L_16:
        /*0044*/ 	.word	0x00000160


	//   ....[1]....
        /*0048*/ 	.word	0x00000180


	//----- nvinfo : EIATTR_REQNTID
	.align		4
.L_17:
        /*004c*/ 	.byte	0x04, 0x10
        /*004e*/ 	.short	(.L_19 - .L_18)
.L_18:
        /*0050*/ 	.word	0x00000080
        /*0054*/ 	.word	0x00000001
        /*0058*/ 	.word	0x00000001


	//----- nvinfo : EIATTR_CRS_STACK_SIZE
	.align		4
.L_19:
        /*005c*/ 	.byte	0x04, 0x1e
        /*005e*/ 	.short	(.L_21 - .L_20)
.L_20:
        /*0060*/ 	.word	0x00000000


	//----- nvinfo : EIATTR_CBANK_PARAM_SIZE
	.align		4
.L_21:
        /*0064*/ 	.byte	0x03, 0x19
        /*0066*/ 	.short	0x0014


	//----- nvinfo : EIATTR_PARAM_CBANK
	.align		4
        /*0068*/ 	.byte	0x04, 0x0a
        /*006a*/ 	.short	(.L_23 - .L_22)
	.align		4
.L_22:
        /*006c*/ 	.word	index@(.nv.constant0.triton_poi_fused_repeat_5)
        /*0070*/ 	.short	0x0210
        /*0072*/ 	.short	0x0014


	//----- nvinfo : EIATTR_SW_WAR
	.align		4
.L_23:
        /*0074*/ 	.byte	0x04, 0x36
        /*0076*/ 	.short	(.L_25 - .L_24)
.L_24:
        /*0078*/ 	.word	0x00000008
.L_25:


//--------------------- .nv.callgraph             --------------------------
	.section	.nv.callgraph,"",@"SHT_CUDA_CALLGRAPH"
	.align	4
	.sectionentsize	8
	.align		4
        /*0000*/ 	.word	0x00000000
	.align		4
        /*0004*/ 	.word	0xffffffff
	.align		4
        /*0008*/ 	.word	0x00000000
	.align		4
        /*000c*/ 	.word	0xfffffffe
	.align		4
        /*0010*/ 	.word	0x00000000
	.align		4
        /*0014*/ 	.word	0xfffffffd
	.align		4
        /*0018*/ 	.word	0x00000000
	.align		4
        /*001c*/ 	.word	0xfffffffc


//--------------------- .text.triton_poi_fused_repeat_5 --------------------------
	.section	.text.triton_poi_fused_repeat_5,"ax",@progbits
	.align	128
        .global         triton_poi_fused_repeat_5
        .type           triton_poi_fused_repeat_5,@function
        .size           triton_poi_fused_repeat_5,(.L_x_3 - triton_poi_fused_repeat_5)
        .other          triton_poi_fused_repeat_5,@"STO_CUDA_ENTRY STV_DEFAULT"
triton_poi_fused_repeat_5:
.text.triton_poi_fused_repeat_5:
[----:B------:R-:W0:Y:S02]  /*0000*/  LDC R1, c[0x0][0x28] ;  /* 0x00000a00ff017b82 */ /* 0x000e240000000800 */
[----:B------:R-:W1:Y:S01]  /*0010*/  S2R R0, SR_TID.X ;  /* 0x0000000000007919 */ /* 0x000e620000002100 */
[----:B------:R-:W2:Y:S01]  /*0020*/  LDC.64 R4, c[0x0][0x218] ;  /* 0x00008600ff047b82 */ /* 0x000ea20000000a00 */
[----:B------:R-:W-:Y:S01]  /*0030*/  ULDC.64 UR4, c[0x0][0x208] ;  /* 0x0000820000047ab9 */ /* 0x000fe20000000a00 */
[----:B------:R-:W-:Y:S01]  /*0040*/  BSSY B0, `(.L_x_0) ;  /* 0x0000011000007945 */ /* 0x000fe20003800000 */
[----:B------:R-:W3:Y:S05]  /*0050*/  S2R R7, SR_CTAID.X ;  /* 0x0000000000077919 */ /* 0x000eea0000002500 */
[----:B------:R-:W4:Y:S01]  /*0060*/  LDC.64 R2, c[0x0][0x210] ;  /* 0x00008400ff027b82 */ /* 0x000f220000000a00 */
[----:B-1----:R-:W-:Y:S01]  /*0070*/  IMAD.SHL.U32 R0, R0, 0x2, RZ ;  /* 0x0000000200007824 */ /* 0x002fe200078e00ff */
[----:B---3--:R-:W-:-:S04]  /*0080*/  SHF.R.S32.HI R6, RZ, 0x17, R7 ;  /* 0x00000017ff067819 */ /* 0x008fc80000011407 */
[----:B------:R-:W-:-:S05]  /*0090*/  LOP3.LUT R0, R0, 0xfe, RZ, 0xc0, !PT ;  /* 0x000000fe00007812 */ /* 0x000fca00078ec0ff */
[----:B------:R-:W-:Y:S01]  /*00a0*/  IMAD R7, R7, 0x100, R0 ;  /* 0x0000010007077824 */ /* 0x000fe200078e0200 */
[----:B------:R-:W-:-:S03]  /*00b0*/  SGXT R0, R6, 0x1 ;  /* 0x000000010600781a */ /* 0x000fc60000000200 */
[C---:B--2---:R-:W-:Y:S01]  /*00c0*/  IMAD.WIDE R4, R7.reuse, 0x4, R4 ;  /* 0x0000000407047825 */ /* 0x044fe200078e0204 */
[----:B------:R-:W-:Y:S02]  /*00d0*/  ISETP.GE.AND P0, PT, R7, 0x400, PT ;  /* 0x000004000700780c */ /* 0x000fe40003f06270 */
[----:B------:R-:W-:-:S04]  /*00e0*/  LEA.HI R0, R0, R7, RZ, 0x8 ;  /* 0x0000000700007211 */ /* 0x000fc800078f40ff */
[----:B------:R-:W-:-:S05]  /*00f0*/  LOP3.LUT R0, R0, 0xffffff00, RZ, 0xc0, !PT ;  /* 0xffffff0000007812 */ /* 0x000fca00078ec0ff */
[----:B------:R-:W-:Y:S01]  /*0100*/  IMAD.IADD R9, R7, 0x1, -R0 ;  /* 0x0000000107097824 */ /* 0x000fe200078e0a00 */
[----:B------:R-:W-:-:S03]  /*0110*/  CS2R R6, SRZ ;  /* 0x0000000000067805 */ /* 0x000fc6000001ff00 */
[----:B----4-:R-:W-:Y:S01]  /*0120*/  IMAD.WIDE R2, R9, 0x4, R2 ;  /* 0x0000000409027825 */ /* 0x010fe200078e0202 */
[----:B------:R-:W-:Y:S06]  /*0130*/  @P0 BRA `(.L_x_1) ;  /* 0x0000000000040947 */ /* 0x000fec0003800000 */
[----:B------:R1:W5:Y:S02]  /*0140*/  LDG.E.64 R6, desc[UR4][R2.64] ;  /* 0x0000000402067981 */ /* 0x000364000c1e1b00 */
.L_x_1:
[----:B------:R-:W-:Y:S05]  /*0150*/  BSYNC B0 ;  /* 0x0000000000007941 */ /* 0x000fea0003800000 */
.L_x_0:
[----:B------:R-:W-:Y:S05]  /*0160*/  @P0 EXIT ;  /* 0x000000000000094d */ /* 0x000fea0003800000 */
[----:B-----5:R-:W-:Y:S01]  /*0170*/  STG.E.64 desc[UR4][R4.64], R6 ;  /* 0x0000000604007986 */ /* 0x020fe2000c101b04 */
[----:B------:R-:W-:Y:S05]  /*0180*/  EXIT ;  /* 0x000000000000794d */ /* 0x000fea0003800000 */
.L_x_2:
[----:B------:R-:W-:-:S00]  /*0190*/  BRA `(.L_x_2) ;  /* 0xfffffffc00fc7947 */ /* 0x000fc0000383ffff */
[----:B------:R-:W-:-:S00]  /*01a0*/  NOP ;  /* 0x0000000000007918 */ /* 0x000fc00000000000 */
        /* <DEDUP_REMOVED lines=13> */
.L_x_3:


//--------------------- .nv.constant0.triton_poi_fused_repeat_5 --------------------------
	.section	.nv.constant0.triton_poi_fused_repeat_5,"a",@progbits
	.sectionflags	@""
	.align	4
.nv.constant0.triton_poi_fused_repeat_5:
	.zero		548
